	.headerflags	@"EF_CUDA_TEXMODE_UNIFIED EF_CUDA_64BIT_ADDRESS EF_CUDA_ACCELERATORS EF_CUDA_SM90 EF_CUDA_VIRTUAL_SM(EF_CUDA_SM90)"
	.elftype	@"ET_EXEC"


//--------------------- .nv.info                  --------------------------
	.section	.nv.info,"",@"SHT_CUDA_INFO"
	.align	4


	//----- nvinfo : EIATTR_REGCOUNT
	.align		4
        /*0000*/ 	.byte	0x04, 0x2f
        /*0002*/ 	.short	(.L_1 - .L_0)
	.align		4
.L_0:
        /*0004*/ 	.word	index@(triton_poi_fused_add_addmm_mul_70)
        /*0008*/ 	.word	0x00000016


	//----- nvinfo : EIATTR_MIN_STACK_SIZE
	.align		4
.L_1:
        /*000c*/ 	.byte	0x04, 0x12
        /*000e*/ 	.short	(.L_3 - .L_2)
	.align		4
.L_2:
        /*0010*/ 	.word	index@(triton_poi_fused_add_addmm_mul_70)
        /*0014*/ 	.word	0x00000000


	//----- nvinfo : EIATTR_FRAME_SIZE
	.align		4
.L_3:
        /*0018*/ 	.byte	0x04, 0x11
        /*001a*/ 	.short	(.L_5 - .L_4)
	.align		4
.L_4:
        /*001c*/ 	.word	index@(triton_poi_fused_add_addmm_mul_70)
        /*0020*/ 	.word	0x00000000


	//----- nvinfo : EIATTR_MIN_STACK_SIZE
	.align		4
.L_5:
        /*0024*/ 	.byte	0x04, 0x12
        /*0026*/ 	.short	(.L_7 - .L_6)
	.align		4
.L_6:
        /*0028*/ 	.word	index@(triton_poi_fused_add_addmm_mul_70)
        /*002c*/ 	.word	0x00000000
.L_7:


//--------------------- .nv.info.triton_poi_fused_add_addmm_mul_70 --------------------------
	.section	.nv.info.triton_poi_fused_add_addmm_mul_70,"",@"SHT_CUDA_INFO"
	.sectionflags	@""
	.align	4


	//----- nvinfo : EIATTR_CUDA_API_VERSION
	.align		4
        /*0000*/ 	.byte	0x04, 0x37
        /*0002*/ 	.short	(.L_9 - .L_8)
.L_8:
        /*0004*/ 	.word	0x0000007c


	//----- nvinfo : EIATTR_KPARAM_INFO
	.align		4
.L_9:
        /*0008*/ 	.byte	0x04, 0x17
        /*000a*/ 	.short	(.L_11 - .L_10)
.L_10:
        /*000c*/ 	.word	0x00000000
        /*0010*/ 	.short	0x0004
        /*0012*/ 	.short	0x0020
        /*0014*/ 	.byte	0x00, 0xf0, 0x11, 0x00


	//----- nvinfo : EIATTR_KPARAM_INFO
	.align		4
.L_11:
        /*0018*/ 	.byte	0x04, 0x17
        /*001a*/ 	.short	(.L_13 - .L_12)
.L_12:
        /*001c*/ 	.word	0x00000000
        /*0020*/ 	.short	0x0003
        /*0022*/ 	.short	0x0018
        /*0024*/ 	.byte	0x00, 0xf4, 0x21, 0x00


	//----- nvinfo : EIATTR_KPARAM_INFO
	.align		4
.L_13:
        /*0028*/ 	.byte	0x04, 0x17
        /*002a*/ 	.short	(.L_15 - .L_14)
.L_14:
        /*002c*/ 	.word	0x00000000
        /*0030*/ 	.short	0x0002
        /*0032*/ 	.short	0x0010
        /*0034*/ 	.byte	0x00, 0xf4, 0x21, 0x00


	//----- nvinfo : EIATTR_KPARAM_INFO
	.align		4
.L_15:
        /*0038*/ 	.byte	0x04, 0x17
        /*003a*/ 	.short	(.L_17 - .L_16)
.L_16:
        /*003c*/ 	.word	0x00000000
        /*0040*/ 	.short	0x0001
        /*0042*/ 	.short	0x0008
        /*0044*/ 	.byte	0x00, 0xf4, 0x21, 0x00


	//----- nvinfo : EIATTR_KPARAM_INFO
	.align		4
.L_17:
        /*0048*/ 	.byte	0x04, 0x17
        /*004a*/ 	.short	(.L_19 - .L_18)
.L_18:
        /*004c*/ 	.word	0x00000000
        /*0050*/ 	.short	0x0000
        /*0052*/ 	.short	0x0000
        /*0054*/ 	.byte	0x00, 0xf4, 0x21, 0x00


	//----- nvinfo : EIATTR_SPARSE_MMA_MASK
	.align		4
.L_19:
        /*0058*/ 	.byte	0x03, 0x50
        /*005a*/ 	.short	0x0000


	//----- nvinfo : EIATTR_MAXREG_COUNT
	.align		4
        /*005c*/ 	.byte	0x03, 0x1b
        /*005e*/ 	.short	0x00ff


	//----- nvinfo : EIATTR_EXIT_INSTR_OFFSETS
	.align		4
        /*0060*/ 	.byte	0x04, 0x1c
        /*0062*/ 	.short	(.L_21 - .L_20)


	//   ....[0]....
.L_20:
        /*0064*/ 	.word	0x000002c0


	//----- nvinfo : EIATTR_REQNTID
	.align		4
.L_21:
        /*0068*/ 	.byte	0x04, 0x10
        /*006a*/ 	.short	(.L_23 - .L_22)
.L_22:
        /*006c*/ 	.word	0x00000080
        /*0070*/ 	.word	0x00000001
        /*0074*/ 	.word	0x00000001


	//----- nvinfo : EIATTR_CBANK_PARAM_SIZE
	.align		4
.L_23:
        /*0078*/ 	.byte	0x03, 0x19
        /*007a*/ 	.short	0x0024


	//----- nvinfo : EIATTR_PARAM_CBANK
	.align		4
        /*007c*/ 	.byte	0x04, 0x0a
        /*007e*/ 	.short	(.L_25 - .L_24)
	.align		4
.L_24:
        /*0080*/ 	.word	index@(.nv.constant0.triton_poi_fused_add_addmm_mul_70)
        /*0084*/ 	.short	0x0210
        /*0086*/ 	.short	0x0024


	//----- nvinfo : EIATTR_SW_WAR
	.align		4
.L_25:
        /*0088*/ 	.byte	0x04, 0x36
        /*008a*/ 	.short	(.L_27 - .L_26)
.L_26:
        /*008c*/ 	.word	0x00000008
.L_27:


//--------------------- .nv.callgraph             --------------------------
	.section	.nv.callgraph,"",@"SHT_CUDA_CALLGRAPH"
	.align	4
	.sectionentsize	8
	.align		4
        /*0000*/ 	.word	0x00000000
	.align		4
        /*0004*/ 	.word	0xffffffff
	.align		4
        /*0008*/ 	.word	0x00000000
	.align		4
        /*000c*/ 	.word	0xfffffffe
	.align		4
        /*0010*/ 	.word	0x00000000
	.align		4
        /*0014*/ 	.word	0xfffffffd
	.align		4
        /*0018*/ 	.word	0x00000000
	.align		4
        /*001c*/ 	.word	0xfffffffc


//--------------------- .text.triton_poi_fused_add_addmm_mul_70 --------------------------
	.section	.text.triton_poi_fused_add_addmm_mul_70,"ax",@progbits
	.align	128
        .global         triton_poi_fused_add_addmm_mul_70
        .type           triton_poi_fused_add_addmm_mul_70,@function
        .size           triton_poi_fused_add_addmm_mul_70,(.L_x_1 - triton_poi_fused_add_addmm_mul_70)
        .other          triton_poi_fused_add_addmm_mul_70,@"STO_CUDA_ENTRY STV_DEFAULT"
triton_poi_fused_add_addmm_mul_70:
.text.triton_poi_fused_add_addmm_mul_70:
[----:B------:R-:W-:Y:S01]  /*0000*/  LDC R1, c[0x0][0x28] ;  /* 0x00000a00ff017b82 */ /* 0x000fe20000000800 */
[----:B------:R-:W1:Y:S07]  /*0010*/  S2R R0, SR_TID.X ;  /* 0x0000000000007919 */ /* 0x000e6e0000002100 */
[----:B------:R-:W2:Y:S01]  /*0020*/  LDC.64 R4, c[0x0][0x218] ;  /* 0x00008600ff047b82 */ /* 0x000ea20000000a00 */
[----:B------:R-:W-:Y:S01]  /*0030*/  ULDC.64 UR4, c[0x0][0x208] ;  /* 0x0000820000047ab9 */ /* 0x000fe20000000a00 */
[----:B------:R-:W3:Y:S06]  /*0040*/  S2R R3, SR_CTAID.X ;  /* 0x0000000000037919 */ /* 0x000eec0000002500 */
[----:B------:R-:W4:Y:S01]  /*0050*/  LDC.64 R6, c[0x0][0x210] ;  /* 0x00008400ff067b82 */ /* 0x000f220000000a00 */
[----:B-1----:R-:W-:-:S04]  /*0060*/  SHF.L.U32 R0, R0, 0x1, RZ ;  /* 0x0000000100007819 */ /* 0x002fc800000006ff */
[----:B------:R-:W-:-:S04]  /*0070*/  LOP3.LUT R0, R0, 0xfe, RZ, 0xc0, !PT ;  /* 0x000000fe00007812 */ /* 0x000fc800078ec0ff */
[----:B---3--:R-:W-:Y:S02]  /*0080*/  LEA R0, R3, R0, 0x8 ;  /* 0x0000000003007211 */ /* 0x008fe400078e40ff */
[----:B------:R-:W1:Y:S02]  /*0090*/  LDC.64 R2, c[0x0][0x220] ;  /* 0x00008800ff027b82 */ /* 0x000e640000000a00 */
[----:B------:R-:W-:Y:S01]  /*00a0*/  SHF.R.S32.HI R9, RZ, 0x1f, R0 ;  /* 0x0000001fff097819 */ /* 0x000fe20000011400 */
[----:B------:R-:W-:-:S03]  /*00b0*/  IMAD.HI R8, R0, 0x38e38e39, RZ ;  /* 0x38e38e3900087827 */ /* 0x000fc600078e02ff */
[----:B------:R-:W-:Y:S02]  /*00c0*/  LEA.HI R10, R9, R0, RZ, 0x9 ;  /* 0x00000000090a7211 */ /* 0x000fe400078f48ff */
[----:B------:R-:W-:Y:S02]  /*00d0*/  SHF.R.U32.HI R11, RZ, 0x1f, R8 ;  /* 0x0000001fff0b7819 */ /* 0x000fe40000011608 */
[----:B------:R-:W-:Y:S02]  /*00e0*/  LOP3.LUT R9, R10, 0xfffffe00, RZ, 0xc0, !PT ;  /* 0xfffffe000a097812 */ /* 0x000fe400078ec0ff */
[----:B------:R-:W-:Y:S02]  /*00f0*/  LEA.HI.SX32 R8, R8, R11, 0x15 ;  /* 0x0000000b08087211 */ /* 0x000fe400078faaff */
[----:B------:R-:W-:-:S05]  /*0100*/  IADD3 R9, R0, -R9, RZ ;  /* 0x8000000900097210 */ /* 0x000fca0007ffe0ff */
[----:B------:R-:W-:-:S04]  /*0110*/  IMAD R15, R8, 0x2400, R9 ;  /* 0x00002400080f7824 */ /* 0x000fc800078e0209 */
[----:B------:R-:W-:Y:S02]  /*0120*/  IMAD R11, R8, -0x2200, R15 ;  /* 0xffffde00080b7824 */ /* 0x000fe400078e020f */
[----:B-1----:R-:W-:-:S04]  /*0130*/  IMAD.WIDE R2, R9, 0x4, R2 ;  /* 0x0000000409027825 */ /* 0x002fc800078e0202 */
[----:B--2---:R-:W-:Y:S02]  /*0140*/  IMAD.WIDE R4, R11, 0x4, R4 ;  /* 0x000000040b047825 */ /* 0x004fe400078e0204 */
[----:B------:R-:W2:Y:S02]  /*0150*/  LDG.E.EL.64 R2, desc[UR4][R2.64] ;  /* 0x0000000402027981 */ /* 0x000ea4000c2e1b00 */
[--C-:B----4-:R-:W-:Y:S02]  /*0160*/  IMAD.WIDE R14, R15, 0x4, R6.reuse ;  /* 0x000000040f0e7825 */ /* 0x110fe400078e0206 */
[----:B------:R-:W2:Y:S02]  /*0170*/  LDG.E.EL.64 R4, desc[UR4][R4.64] ;  /* 0x0000000404047981 */ /* 0x000ea4000c2e1b00 */
[----:B------:R-:W-:Y:S02]  /*0180*/  IMAD.WIDE R6, R0, 0x4, R6 ;  /* 0x0000000400067825 */ /* 0x000fe400078e0206 */
[----:B------:R-:W3:Y:S04]  /*0190*/  LDG.E.EL.64 R8, desc[UR4][R14.64+0x2800] ;  /* 0x002800040e087981 */ /* 0x000ee8000c2e1b00 */
[----:B------:R-:W4:Y:S04]  /*01a0*/  LDG.E.64 R6, desc[UR4][R6.64] ;  /* 0x0000000406067981 */ /* 0x000f28000c1e1b00 */
[----:B------:R-:W4:Y:S01]  /*01b0*/  LDG.E.EL.64 R12, desc[UR4][R14.64+0x2000] ;  /* 0x002000040e0c7981 */ /* 0x000f22000c2e1b00 */
[----:B------:R-:W-:-:S02]  /*01c0*/  SHF.R.S32.HI R16, RZ, 0x9, R10 ;  /* 0x00000009ff107819 */ /* 0x000fc4000001140a */
[----:B------:R-:W1:Y:S03]  /*01d0*/  LDC.64 R10, c[0x0][0x228] ;  /* 0x00008a00ff0a7b82 */ /* 0x000e660000000a00 */
[----:B------:R-:W-:-:S05]  /*01e0*/  IMAD.HI R17, R16, 0x38e38e39, RZ ;  /* 0x38e38e3910117827 */ /* 0x000fca00078e02ff */
[----:B------:R-:W-:-:S04]  /*01f0*/  SHF.R.U32.HI R18, RZ, 0x1f, R17 ;  /* 0x0000001fff127819 */ /* 0x000fc80000011611 */
[----:B------:R-:W-:-:S05]  /*0200*/  LEA.HI.SX32 R17, R17, R18, 0x1e ;  /* 0x0000001211117211 */ /* 0x000fca00078ff2ff */
[----:B------:R-:W-:-:S05]  /*0210*/  IMAD R17, R17, -0x12, R16 ;  /* 0xffffffee11117824 */ /* 0x000fca00078e0210 */
[C---:B------:R-:W-:Y:S02]  /*0220*/  ISETP.NE.AND P0, PT, R17.reuse, 0x5, PT ;  /* 0x000000051100780c */ /* 0x040fe40003f05270 */
[----:B------:R-:W-:Y:S01]  /*0230*/  ISETP.NE.AND P1, PT, R17, 0x4, PT ;  /* 0x000000041100780c */ /* 0x000fe20003f25270 */
[----:B-1----:R-:W-:-:S04]  /*0240*/  IMAD.WIDE R10, R0, 0x4, R10 ;  /* 0x00000004000a7825 */ /* 0x002fc800078e020a */
[----:B--2---:R-:W-:Y:S01]  /*0250*/  FADD R19, R4, R2 ;  /* 0x0000000204137221 */ /* 0x004fe20000000000 */
[----:B------:R-:W-:-:S03]  /*0260*/  FADD R2, R5, R3 ;  /* 0x0000000305027221 */ /* 0x000fc60000000000 */
[----:B---3--:R-:W-:Y:S01]  /*0270*/  FADD R8, R8, R19 ;  /* 0x0000001308087221 */ /* 0x008fe20000000000 */
[----:B------:R-:W-:Y:S01]  /*0280*/  FADD R9, R9, R2 ;  /* 0x0000000209097221 */ /* 0x000fe20000000000 */
[----:B----4-:R-:W-:Y:S02]  /*0290*/  @P0 SEL R8, R12, R6, !P1 ;  /* 0x000000060c080207 */ /* 0x010fe40004800000 */
[----:B------:R-:W-:-:S05]  /*02a0*/  @P0 SEL R9, R13, R7, !P1 ;  /* 0x000000070d090207 */ /* 0x000fca0004800000 */
[----:B------:R-:W-:Y:S01]  /*02b0*/  STG.E.64 desc[UR4][R10.64], R8 ;  /* 0x000000080a007986 */ /* 0x000fe2000c101b04 */
[----:B------:R-:W-:Y:S05]  /*02c0*/  EXIT ;  /* 0x000000000000794d */ /* 0x000fea0003800000 */
.L_x_0:
[----:B------:R-:W-:-:S00]  /*02d0*/  BRA `(.L_x_0) ;  /* 0xfffffffc00fc7947 */ /* 0x000fc0000383ffff */
[----:B------:R-:W-:-:S00]  /*02e0*/  NOP ;  /* 0x0000000000007918 */ /* 0x000fc00000000000 */
        /* <DEDUP_REMOVED lines=9> */
.L_x_1:


//--------------------- .nv.constant0.triton_poi_fused_add_addmm_mul_70 --------------------------
	.section	.nv.constant0.triton_poi_fused_add_addmm_mul_70,"a",@progbits
	.sectionflags	@""
	.align	4
.nv.constant0.triton_poi_fused_add_addmm_mul_70:
	.zero		564
